//
// Generated by NVIDIA NVVM Compiler
//
// Compiler Build ID: CL-36424714
// Cuda compilation tools, release 13.0, V13.0.88
// Based on NVVM 20.0.0
//

.version 9.0
.target sm_100
.address_size 64

	// .globl	_Z18count_equal_kernelPKiPiii

.visible .entry _Z18count_equal_kernelPKiPiii(
	.param .u64 .ptr .align 1 _Z18count_equal_kernelPKiPiii_param_0,
	.param .u64 .ptr .align 1 _Z18count_equal_kernelPKiPiii_param_1,
	.param .u32 _Z18count_equal_kernelPKiPiii_param_2,
	.param .u32 _Z18count_equal_kernelPKiPiii_param_3
)
{
	.reg .pred 	%p<3>;
	.reg .b32 	%r<9>;
	.reg .b64 	%rd<7>;

	ld.param.u64 	%rd1, [_Z18count_equal_kernelPKiPiii_param_0];
	ld.param.u64 	%rd2, [_Z18count_equal_kernelPKiPiii_param_1];
	ld.param.u32 	%r3, [_Z18count_equal_kernelPKiPiii_param_2];
	ld.param.u32 	%r2, [_Z18count_equal_kernelPKiPiii_param_3];
	mov.u32 	%r4, %ntid.x;
	mov.u32 	%r5, %ctaid.x;
	mov.u32 	%r6, %tid.x;
	mad.lo.s32 	%r1, %r4, %r5, %r6;
	setp.ge.s32 	%p1, %r1, %r3;
	@%p1 bra 	$L__BB0_3;
	cvta.to.global.u64 	%rd3, %rd1;
	mul.wide.s32 	%rd4, %r1, 4;
	add.s64 	%rd5, %rd3, %rd4;
	ld.global.u32 	%r7, [%rd5];
	setp.ne.s32 	%p2, %r7, %r2;
	@%p2 bra 	$L__BB0_3;
	cvta.to.global.u64 	%rd6, %rd2;
	atom.global.add.u32 	%r8, [%rd6], 1;
$L__BB0_3:
	ret;

}


// ===== COMPILED SASS (sm_100) =====

	.target	sm_100

	.elftype	@"ET_EXEC"


//--------------------- .note.nv.tkinfo           --------------------------
	.section	.note.nv.tkinfo,"",@"SHT_NOTE"
	.sectionflags	@"SHF_NOTE_NV_TKINFO"
	.tkinfo
        /*0018*/ 	.word	0x00000002
        /*0030*/ 	.string	""
        /*0030*/ 	.string	"ptxas"
        /*0030*/ 	.string	"Cuda compilation tools, release 13.0, V13.0.88"
        /*0030*/ 	.string	"Build cuda_13.0.r13.0/compiler.36424714_0"
        /*0030*/ 	.string	"-arch sm_100 -m 64 "



//--------------------- .note.nv.cuinfo           --------------------------
	.section	.note.nv.cuinfo,"",@"SHT_NOTE"
	.sectionflags	@"SHF_NOTE_NV_CUINFO"
        /*0018*/ 	.short	0x0002
        /*001a*/ 	.short	0x0064
        /*001c*/ 	.short	0x0082
	.zero		2


//--------------------- .nv.info                  --------------------------
	.section	.nv.info,"",@"SHT_CUDA_INFO"
	.align	4


	//----- nvinfo : EIATTR_REGCOUNT
	.align		4
        /*0000*/ 	.byte	0x04, 0x2f
        /*0002*/ 	.short	(.L_1 - .L_0)
	.align		4
.L_0:
        /*0004*/ 	.word	index@(_Z18count_equal_kernelPKiPiii)
        /*0008*/ 	.word	0x00000008


	//----- nvinfo : EIATTR_FRAME_SIZE
	.align		4
.L_1:
        /*000c*/ 	.byte	0x04, 0x11
        /*000e*/ 	.short	(.L_3 - .L_2)
	.align		4
.L_2:
        /*0010*/ 	.word	index@(_Z18count_equal_kernelPKiPiii)
        /*0014*/ 	.word	0x00000000


	//----- nvinfo : EIATTR_MIN_STACK_SIZE
	.align		4
.L_3:
        /*0018*/ 	.byte	0x04, 0x12
        /*001a*/ 	.short	(.L_5 - .L_4)
	.align		4
.L_4:
        /*001c*/ 	.word	index@(_Z18count_equal_kernelPKiPiii)
        /*0020*/ 	.word	0x00000000
.L_5:


//--------------------- .nv.compat                --------------------------
	.section	.nv.compat,"",@"SHT_CUDA_COMPAT_INFO"
	.align	4
        /*0000*/ 	.byte	0x02, 0x09, 0x00, 0x00, 0x02, 0x02, 0x01, 0x00, 0x02, 0x05, 0x05, 0x00, 0x03, 0x07, 0x01, 0x01
        /*0010*/ 	.byte	0x02, 0x03, 0x00, 0x00, 0x02, 0x06, 0x01, 0x00, 0x04, 0x0b, 0x08, 0x00, 0x09, 0x00, 0x00, 0x00
        /*0020*/ 	.byte	0x00, 0x00, 0x00, 0x00


//--------------------- .nv.info._Z18count_equal_kernelPKiPiii --------------------------
	.section	.nv.info._Z18count_equal_kernelPKiPiii,"",@"SHT_CUDA_INFO"
	.sectionflags	@""
	.align	4


	//----- nvinfo : EIATTR_CUDA_API_VERSION
	.align		4
        /*0000*/ 	.byte	0x04, 0x37
        /*0002*/ 	.short	(.L_7 - .L_6)
.L_6:
        /*0004*/ 	.word	0x00000082


	//----- nvinfo : EIATTR_KPARAM_INFO
	.align		4
.L_7:
        /*0008*/ 	.byte	0x04, 0x17
        /*000a*/ 	.short	(.L_9 - .L_8)
.L_8:
        /*000c*/ 	.word	0x00000000
        /*0010*/ 	.short	0x0003
        /*0012*/ 	.short	0x0014
        /*0014*/ 	.byte	0x00, 0xf0, 0x11, 0x00


	//----- nvinfo : EIATTR_KPARAM_INFO
	.align		4
.L_9:
        /*0018*/ 	.byte	0x04, 0x17
        /*001a*/ 	.short	(.L_11 - .L_10)
.L_10:
        /*001c*/ 	.word	0x00000000
        /*0020*/ 	.short	0x0002
        /*0022*/ 	.short	0x0010
        /*0024*/ 	.byte	0x00, 0xf0, 0x11, 0x00


	//----- nvinfo : EIATTR_KPARAM_INFO
	.align		4
.L_11:
        /*0028*/ 	.byte	0x04, 0x17
        /*002a*/ 	.short	(.L_13 - .L_12)
.L_12:
        /*002c*/ 	.word	0x00000000
        /*0030*/ 	.short	0x0001
        /*0032*/ 	.short	0x0008
        /*0034*/ 	.byte	0x00, 0xf5, 0x21, 0x00


	//----- nvinfo : EIATTR_KPARAM_INFO
	.align		4
.L_13:
        /*0038*/ 	.byte	0x04, 0x17
        /*003a*/ 	.short	(.L_15 - .L_14)
.L_14:
        /*003c*/ 	.word	0x00000000
        /*0040*/ 	.short	0x0000
        /*0042*/ 	.short	0x0000
        /*0044*/ 	.byte	0x00, 0xf5, 0x21, 0x00


	//----- nvinfo : EIATTR_SPARSE_MMA_MASK
	.align		4
.L_15:
        /*0048*/ 	.byte	0x03, 0x50
        /*004a*/ 	.short	0x0000


	//----- nvinfo : EIATTR_MAXREG_COUNT
	.align		4
        /*004c*/ 	.byte	0x03, 0x1b
        /*004e*/ 	.short	0x00ff


	//----- nvinfo : EIATTR_MERCURY_ISA_VERSION
	.align		4
        /*0050*/ 	.byte	0x03, 0x5f
        /*0052*/ 	.short	0x0101


	//----- nvinfo : EIATTR_INT_WARP_WIDE_INSTR_OFFSETS
	.align		4
        /*0054*/ 	.byte	0x04, 0x31
        /*0056*/ 	.short	(.L_17 - .L_16)


	//   ....[0]....
.L_16:
        /*0058*/ 	.word	0x00000110


	//----- nvinfo : EIATTR_VRC_CTA_INIT_COUNT
	.align		4
.L_17:
        /*005c*/ 	.byte	0x02, 0x4a
	.zero		1
	.zero		1


	//----- nvinfo : EIATTR_EXIT_INSTR_OFFSETS
	.align		4
        /*0060*/ 	.byte	0x04, 0x1c
        /*0062*/ 	.short	(.L_19 - .L_18)


	//   ....[0]....
.L_18:
        /*0064*/ 	.word	0x00000070


	//   ....[1]....
        /*0068*/ 	.word	0x000000e0


	//   ....[2]....
        /*006c*/ 	.word	0x00000160


	//----- nvinfo : EIATTR_CBANK_PARAM_SIZE
	.align		4
.L_19:
        /*0070*/ 	.byte	0x03, 0x19
        /*0072*/ 	.short	0x0018


	//----- nvinfo : EIATTR_PARAM_CBANK
	.align		4
        /*0074*/ 	.byte	0x04, 0x0a
        /*0076*/ 	.short	(.L_21 - .L_20)
	.align		4
.L_20:
        /*0078*/ 	.word	index@(.nv.constant0._Z18count_equal_kernelPKiPiii)
        /*007c*/ 	.short	0x0380
        /*007e*/ 	.short	0x0018


	//----- nvinfo : EIATTR_SW_WAR
	.align		4
.L_21:
        /*0080*/ 	.byte	0x04, 0x36
        /*0082*/ 	.short	(.L_23 - .L_22)
.L_22:
        /*0084*/ 	.word	0x00000008
.L_23:


//--------------------- .nv.callgraph             --------------------------
	.section	.nv.callgraph,"",@"SHT_CUDA_CALLGRAPH"
	.align	4
	.sectionentsize	8
	.align		4
        /*0000*/ 	.word	0x00000000
	.align		4
        /*0004*/ 	.word	0xffffffff
	.align		4
        /*0008*/ 	.word	0x00000000
	.align		4
        /*000c*/ 	.word	0xfffffffe
	.align		4
        /*0010*/ 	.word	0x00000000
	.align		4
        /*0014*/ 	.word	0xfffffffd
	.align		4
        /*0018*/ 	.word	0x00000000
	.align		4
        /*001c*/ 	.word	0xfffffffc


//--------------------- .text._Z18count_equal_kernelPKiPiii --------------------------
	.section	.text._Z18count_equal_kernelPKiPiii,"ax",@progbits
	.align	128
        .global         _Z18count_equal_kernelPKiPiii
        .type           _Z18count_equal_kernelPKiPiii,@function
        .size           _Z18count_equal_kernelPKiPiii,(.L_x_1 - _Z18count_equal_kernelPKiPiii)
        .other          _Z18count_equal_kernelPKiPiii,@"STO_CUDA_ENTRY STV_DEFAULT"
_Z18count_equal_kernelPKiPiii:
.text._Z18count_equal_kernelPKiPiii:
[----:B------:R-:W-:Y:S01]  /*0000*/  LDC R1, c[0x0][0x37c] ;  /* 0x0000df00ff017b82 */ /* 0x000fe20000000800 */
[----:B------:R-:W0:Y:S01]  /*0010*/  S2R R5, SR_CTAID.X ;  /* 0x0000000000057919 */ /* 0x000e220000002500 */
[----:B------:R-:W0:Y:S01]  /*0020*/  LDCU UR4, c[0x0][0x360] ;  /* 0x00006c00ff0477ac */ /* 0x000e220008000800 */
[----:B------:R-:W0:Y:S01]  /*0030*/  S2R R0, SR_TID.X ;  /* 0x0000000000007919 */ /* 0x000e220000002100 */
[----:B------:R-:W1:Y:S01]  /*0040*/  LDCU UR5, c[0x0][0x390] ;  /* 0x00007200ff0577ac */ /* 0x000e620008000800 */
[----:B0-----:R-:W-:-:S05]  /*0050*/  IMAD R5, R5, UR4, R0 ;  /* 0x0000000405057c24 */ /* 0x001fca000f8e0200 */
[----:B-1----:R-:W-:-:S13]  /*0060*/  ISETP.GE.AND P0, PT, R5, UR5, PT ;  /* 0x0000000505007c0c */ /* 0x002fda000bf06270 */
[----:B------:R-:W-:Y:S05]  /*0070*/  @P0 EXIT ;  /* 0x000000000000094d */ /* 0x000fea0003800000 */
[----:B------:R-:W0:Y:S01]  /*0080*/  LDC.64 R2, c[0x0][0x380] ;  /* 0x0000e000ff027b82 */ /* 0x000e220000000a00 */
[----:B------:R-:W1:Y:S01]  /*0090*/  LDCU.64 UR4, c[0x0][0x358] ;  /* 0x00006b00ff0477ac */ /* 0x000e620008000a00 */
[----:B------:R-:W2:Y:S01]  /*00a0*/  LDCU UR6, c[0x0][0x394] ;  /* 0x00007280ff0677ac */ /* 0x000ea20008000800 */
[----:B0-----:R-:W-:-:S06]  /*00b0*/  IMAD.WIDE R2, R5, 0x4, R2 ;  /* 0x0000000405027825 */ /* 0x001fcc00078e0202 */
[----:B-1----:R-:W2:Y:S02]  /*00c0*/  LDG.E R2, desc[UR4][R2.64] ;  /* 0x0000000402027981 */ /* 0x002ea4000c1e1900 */
[----:B--2---:R-:W-:-:S13]  /*00d0*/  ISETP.NE.AND P0, PT, R2, UR6, PT ;  /* 0x0000000602007c0c */ /* 0x004fda000bf05270 */
[----:B------:R-:W-:Y:S05]  /*00e0*/  @P0 EXIT ;  /* 0x000000000000094d */ /* 0x000fea0003800000 */
[----:B------:R-:W0:Y:S01]  /*00f0*/  S2R R0, SR_LANEID ;  /* 0x0000000000007919 */ /* 0x000e220000000000 */
[----:B------:R-:W1:Y:S01]  /*0100*/  LDC.64 R2, c[0x0][0x388] ;  /* 0x0000e200ff027b82 */ /* 0x000e620000000a00 */
[----:B------:R-:W-:Y:S02]  /*0110*/  VOTEU.ANY UR6, UPT, PT ;  /* 0x0000000000067886 */ /* 0x000fe400038e0100 */
[----:B------:R-:W-:Y:S02]  /*0120*/  UFLO.U32 UR7, UR6 ;  /* 0x00000006000772bd */ /* 0x000fe400080e0000 */
[----:B------:R-:W1:Y:S04]  /*0130*/  POPC R5, UR6 ;  /* 0x0000000600057d09 */ /* 0x000e680008000000 */
[----:B0-----:R-:W-:-:S13]  /*0140*/  ISETP.EQ.U32.AND P0, PT, R0, UR7, PT ;  /* 0x0000000700007c0c */ /* 0x001fda000bf02070 */
[----:B-1----:R-:W-:Y:S01]  /*0150*/  @P0 REDG.E.ADD.STRONG.GPU desc[UR4][R2.64], R5 ;  /* 0x000000050200098e */ /* 0x002fe2000c12e104 */
[----:B------:R-:W-:Y:S05]  /*0160*/  EXIT ;  /* 0x000000000000794d */ /* 0x000fea0003800000 */
.L_x_0:
[----:B------:R-:W-:-:S00]  /*0170*/  BRA `(.L_x_0) ;  /* 0xfffffffc00fc7947 */ /* 0x000fc0000383ffff */
[----:B------:R-:W-:-:S00]  /*0180*/  NOP ;  /* 0x0000000000007918 */ /* 0x000fc00000000000 */
[----:B------:R-:W-:-:S00]  /*0190*/  NOP ;  /* 0x0000000000007918 */ /* 0x000fc00000000000 */
[----:B------:R-:W-:-:S00]  /*01a0*/  NOP ;  /* 0x0000000000007918 */ /* 0x000fc00000000000 */
[----:B------:R-:W-:-:S00]  /*01b0*/  NOP ;  /* 0x0000000000007918 */ /* 0x000fc00000000000 */
[----:B------:R-:W-:-:S00]  /*01c0*/  NOP ;  /* 0x0000000000007918 */ /* 0x000fc00000000000 */
[----:B------:R-:W-:-:S00]  /*01d0*/  NOP ;  /* 0x0000000000007918 */ /* 0x000fc00000000000 */
[----:B------:R-:W-:-:S00]  /*01e0*/  NOP ;  /* 0x0000000000007918 */ /* 0x000fc00000000000 */
[----:B------:R-:W-:-:S00]  /*01f0*/  NOP ;  /* 0x0000000000007918 */ /* 0x000fc00000000000 */
.L_x_1:


//--------------------- .nv.shared.reserved.0     --------------------------
	.section	.nv.shared.reserved.0,"aw",@nobits
	.weak		__nv_reservedSMEM_offset_0_alias
	.size		__nv_reservedSMEM_offset_0_alias, 0, 64
	.other		__nv_reservedSMEM_offset_0_alias,@"STO_CUDA_RESERVED_SHARED STV_DEFAULT"
__nv_reservedSMEM_offset_0_alias:
	.zero		0
	.zero		64


//--------------------- .nv.constant0._Z18count_equal_kernelPKiPiii --------------------------
	.section	.nv.constant0._Z18count_equal_kernelPKiPiii,"a",@progbits
	.sectionflags	@""
	.align	4
.nv.constant0._Z18count_equal_kernelPKiPiii:
	.zero		920


//--------------------- SYMBOLS --------------------------

	.type		.nv.reservedSmem.offset0,@object
	.size		.nv.reservedSmem.offset0,0x4
